//
// Generated by NVIDIA NVVM Compiler
//
// Compiler Build ID: CL-36424714
// Cuda compilation tools, release 13.0, V13.0.88
// Based on NVVM 20.0.0
//

.version 9.0
.target sm_100
.address_size 64

	// .globl	kernel

.visible .entry kernel()
{


	ret;

}


// ===== COMPILED SASS (sm_100) =====

	.target	sm_100

	.elftype	@"ET_EXEC"


//--------------------- .note.nv.tkinfo           --------------------------
	.section	.note.nv.tkinfo,"",@"SHT_NOTE"
	.sectionflags	@"SHF_NOTE_NV_TKINFO"
	.tkinfo
        /*0018*/ 	.word	0x00000002
        /*0030*/ 	.string	""
        /*0030*/ 	.string	"ptxas"
        /*0030*/ 	.string	"Cuda compilation tools, release 13.0, V13.0.88"
        /*0030*/ 	.string	"Build cuda_13.0.r13.0/compiler.36424714_0"
        /*0030*/ 	.string	"-arch sm_100 -m 64 "



//--------------------- .note.nv.cuinfo           --------------------------
	.section	.note.nv.cuinfo,"",@"SHT_NOTE"
	.sectionflags	@"SHF_NOTE_NV_CUINFO"
        /*0018*/ 	.short	0x0002
        /*001a*/ 	.short	0x0064
        /*001c*/ 	.short	0x0082
	.zero		2


//--------------------- .nv.info                  --------------------------
	.section	.nv.info,"",@"SHT_CUDA_INFO"
	.align	4


	//----- nvinfo : EIATTR_REGCOUNT
	.align		4
        /*0000*/ 	.byte	0x04, 0x2f
        /*0002*/ 	.short	(.L_1 - .L_0)
	.align		4
.L_0:
        /*0004*/ 	.word	index@(kernel)
        /*0008*/ 	.word	0x00000004


	//----- nvinfo : EIATTR_FRAME_SIZE
	.align		4
.L_1:
        /*000c*/ 	.byte	0x04, 0x11
        /*000e*/ 	.short	(.L_3 - .L_2)
	.align		4
.L_2:
        /*0010*/ 	.word	index@(kernel)
        /*0014*/ 	.word	0x00000000


	//----- nvinfo : EIATTR_MIN_STACK_SIZE
	.align		4
.L_3:
        /*0018*/ 	.byte	0x04, 0x12
        /*001a*/ 	.short	(.L_5 - .L_4)
	.align		4
.L_4:
        /*001c*/ 	.word	index@(kernel)
        /*0020*/ 	.word	0x00000000
.L_5:


//--------------------- .nv.compat                --------------------------
	.section	.nv.compat,"",@"SHT_CUDA_COMPAT_INFO"
	.align	4
        /*0000*/ 	.byte	0x02, 0x09, 0x00, 0x00, 0x02, 0x02, 0x01, 0x00, 0x02, 0x05, 0x05, 0x00, 0x03, 0x07, 0x01, 0x01
        /*0010*/ 	.byte	0x02, 0x03, 0x00, 0x00, 0x02, 0x06, 0x01, 0x00, 0x04, 0x0b, 0x08, 0x00, 0x09, 0x00, 0x00, 0x00
        /*0020*/ 	.byte	0x00, 0x00, 0x00, 0x00


//--------------------- .nv.info.kernel           --------------------------
	.section	.nv.info.kernel,"",@"SHT_CUDA_INFO"
	.sectionflags	@""
	.align	4


	//----- nvinfo : EIATTR_CUDA_API_VERSION
	.align		4
        /*0000*/ 	.byte	0x04, 0x37
        /*0002*/ 	.short	(.L_7 - .L_6)
.L_6:
        /*0004*/ 	.word	0x00000082


	//----- nvinfo : EIATTR_SPARSE_MMA_MASK
	.align		4
.L_7:
        /*0008*/ 	.byte	0x03, 0x50
        /*000a*/ 	.short	0x0000


	//----- nvinfo : EIATTR_MAXREG_COUNT
	.align		4
        /*000c*/ 	.byte	0x03, 0x1b
        /*000e*/ 	.short	0x00ff


	//----- nvinfo : EIATTR_MERCURY_ISA_VERSION
	.align		4
        /*0010*/ 	.byte	0x03, 0x5f
        /*0012*/ 	.short	0x0101


	//----- nvinfo : EIATTR_VRC_CTA_INIT_COUNT
	.align		4
        /*0014*/ 	.byte	0x02, 0x4a
	.zero		1
	.zero		1


	//----- nvinfo : EIATTR_EXIT_INSTR_OFFSETS
	.align		4
        /*0018*/ 	.byte	0x04, 0x1c
        /*001a*/ 	.short	(.L_9 - .L_8)


	//   ....[0]....
.L_8:
        /*001c*/ 	.word	0x00000010


	//----- nvinfo : EIATTR_SW_WAR
	.align		4
.L_9:
        /*0020*/ 	.byte	0x04, 0x36
        /*0022*/ 	.short	(.L_11 - .L_10)
.L_10:
        /*0024*/ 	.word	0x00000008
.L_11:


//--------------------- .nv.callgraph             --------------------------
	.section	.nv.callgraph,"",@"SHT_CUDA_CALLGRAPH"
	.align	4
	.sectionentsize	8
	.align		4
        /*0000*/ 	.word	0x00000000
	.align		4
        /*0004*/ 	.word	0xffffffff
	.align		4
        /*0008*/ 	.word	0x00000000
	.align		4
        /*000c*/ 	.word	0xfffffffe
	.align		4
        /*0010*/ 	.word	0x00000000
	.align		4
        /*0014*/ 	.word	0xfffffffd
	.align		4
        /*0018*/ 	.word	0x00000000
	.align		4
        /*001c*/ 	.word	0xfffffffc


//--------------------- .text.kernel              --------------------------
	.section	.text.kernel,"ax",@progbits
	.align	128
        .global         kernel
        .type           kernel,@function
        .size           kernel,(.L_x_1 - kernel)
        .other          kernel,@"STO_CUDA_ENTRY STV_DEFAULT"
kernel:
.text.kernel:
[----:B------:R-:W-:Y:S01]  /*0000*/  LDC R1, c[0x0][0x37c] ;  /* 0x0000df00ff017b82 */ /* 0x000fe20000000800 */
[----:B------:R-:W-:Y:S05]  /*0010*/  EXIT ;  /* 0x000000000000794d */ /* 0x000fea0003800000 */
.L_x_0:
[----:B------:R-:W-:-:S00]  /*0020*/  BRA `(.L_x_0) ;  /* 0xfffffffc00fc7947 */ /* 0x000fc0000383ffff */
[----:B------:R-:W-:-:S00]  /*0030*/  NOP ;  /* 0x0000000000007918 */ /* 0x000fc00000000000 */
        /* <DEDUP_REMOVED lines=12> */
.L_x_1:


//--------------------- .nv.shared.reserved.0     --------------------------
	.section	.nv.shared.reserved.0,"aw",@nobits
	.weak		__nv_reservedSMEM_offset_0_alias
	.size		__nv_reservedSMEM_offset_0_alias, 0, 64
	.other		__nv_reservedSMEM_offset_0_alias,@"STO_CUDA_RESERVED_SHARED STV_DEFAULT"
__nv_reservedSMEM_offset_0_alias:
	.zero		0
	.zero		64


//--------------------- .nv.constant0.kernel      --------------------------
	.section	.nv.constant0.kernel,"a",@progbits
	.sectionflags	@""
	.align	4
.nv.constant0.kernel:
	.zero		896


//--------------------- SYMBOLS --------------------------

	.type		.nv.reservedSmem.offset0,@object
	.size		.nv.reservedSmem.offset0,0x4
